	.headerflags	@"EF_CUDA_TEXMODE_UNIFIED EF_CUDA_64BIT_ADDRESS EF_CUDA_ACCELERATORS EF_CUDA_SM90 EF_CUDA_VIRTUAL_SM(EF_CUDA_SM90)"
	.elftype	@"ET_EXEC"


//--------------------- .nv.info                  --------------------------
	.section	.nv.info,"",@"SHT_CUDA_INFO"
	.align	4


	//----- nvinfo : EIATTR_REGCOUNT
	.align		4
        /*0000*/ 	.byte	0x04, 0x2f
        /*0002*/ 	.short	(.L_1 - .L_0)
	.align		4
.L_0:
        /*0004*/ 	.word	index@(triton_poi_fused_reflection_pad2d_2)
        /*0008*/ 	.word	0x00000020


	//----- nvinfo : EIATTR_MIN_STACK_SIZE
	.align		4
.L_1:
        /*000c*/ 	.byte	0x04, 0x12
        /*000e*/ 	.short	(.L_3 - .L_2)
	.align		4
.L_2:
        /*0010*/ 	.word	index@(triton_poi_fused_reflection_pad2d_2)
        /*0014*/ 	.word	0x00000000


	//----- nvinfo : EIATTR_FRAME_SIZE
	.align		4
.L_3:
        /*0018*/ 	.byte	0x04, 0x11
        /*001a*/ 	.short	(.L_5 - .L_4)
	.align		4
.L_4:
        /*001c*/ 	.word	index@(triton_poi_fused_reflection_pad2d_2)
        /*0020*/ 	.word	0x00000000


	//----- nvinfo : EIATTR_MIN_STACK_SIZE
	.align		4
.L_5:
        /*0024*/ 	.byte	0x04, 0x12
        /*0026*/ 	.short	(.L_7 - .L_6)
	.align		4
.L_6:
        /*0028*/ 	.word	index@(triton_poi_fused_reflection_pad2d_2)
        /*002c*/ 	.word	0x00000000
.L_7:


//--------------------- .nv.info.triton_poi_fused_reflection_pad2d_2 --------------------------
	.section	.nv.info.triton_poi_fused_reflection_pad2d_2,"",@"SHT_CUDA_INFO"
	.sectionflags	@""
	.align	4


	//----- nvinfo : EIATTR_CUDA_API_VERSION
	.align		4
        /*0000*/ 	.byte	0x04, 0x37
        /*0002*/ 	.short	(.L_9 - .L_8)
.L_8:
        /*0004*/ 	.word	0x0000007c


	//----- nvinfo : EIATTR_KPARAM_INFO
	.align		4
.L_9:
        /*0008*/ 	.byte	0x04, 0x17
        /*000a*/ 	.short	(.L_11 - .L_10)
.L_10:
        /*000c*/ 	.word	0x00000000
        /*0010*/ 	.short	0x0003
        /*0012*/ 	.short	0x0014
        /*0014*/ 	.byte	0x00, 0xf0, 0x11, 0x00


	//----- nvinfo : EIATTR_KPARAM_INFO
	.align		4
.L_11:
        /*0018*/ 	.byte	0x04, 0x17
        /*001a*/ 	.short	(.L_13 - .L_12)
.L_12:
        /*001c*/ 	.word	0x00000000
        /*0020*/ 	.short	0x0002
        /*0022*/ 	.short	0x0010
        /*0024*/ 	.byte	0x00, 0xf0, 0x11, 0x00


	//----- nvinfo : EIATTR_KPARAM_INFO
	.align		4
.L_13:
        /*0028*/ 	.byte	0x04, 0x17
        /*002a*/ 	.short	(.L_15 - .L_14)
.L_14:
        /*002c*/ 	.word	0x00000000
        /*0030*/ 	.short	0x0001
        /*0032*/ 	.short	0x0008
        /*0034*/ 	.byte	0x00, 0xf4, 0x21, 0x00


	//----- nvinfo : EIATTR_KPARAM_INFO
	.align		4
.L_15:
        /*0038*/ 	.byte	0x04, 0x17
        /*003a*/ 	.short	(.L_17 - .L_16)
.L_16:
        /*003c*/ 	.word	0x00000000
        /*0040*/ 	.short	0x0000
        /*0042*/ 	.short	0x0000
        /*0044*/ 	.byte	0x00, 0xf4, 0x21, 0x00


	//----- nvinfo : EIATTR_SPARSE_MMA_MASK
	.align		4
.L_17:
        /*0048*/ 	.byte	0x03, 0x50
        /*004a*/ 	.short	0x0000


	//----- nvinfo : EIATTR_MAXREG_COUNT
	.align		4
        /*004c*/ 	.byte	0x03, 0x1b
        /*004e*/ 	.short	0x00ff


	//----- nvinfo : EIATTR_EXIT_INSTR_OFFSETS
	.align		4
        /*0050*/ 	.byte	0x04, 0x1c
        /*0052*/ 	.short	(.L_19 - .L_18)


	//   ....[0]....
.L_18:
        /*0054*/ 	.word	0x00000750


	//   ....[1]....
        /*0058*/ 	.word	0x000007a0


	//----- nvinfo : EIATTR_REQNTID
	.align		4
.L_19:
        /*005c*/ 	.byte	0x04, 0x10
        /*005e*/ 	.short	(.L_21 - .L_20)
.L_20:
        /*0060*/ 	.word	0x00000080
        /*0064*/ 	.word	0x00000001
        /*0068*/ 	.word	0x00000001


	//----- nvinfo : EIATTR_CBANK_PARAM_SIZE
	.align		4
.L_21:
        /*006c*/ 	.byte	0x03, 0x19
        /*006e*/ 	.short	0x0018


	//----- nvinfo : EIATTR_PARAM_CBANK
	.align		4
        /*0070*/ 	.byte	0x04, 0x0a
        /*0072*/ 	.short	(.L_23 - .L_22)
	.align		4
.L_22:
        /*0074*/ 	.word	index@(.nv.constant0.triton_poi_fused_reflection_pad2d_2)
        /*0078*/ 	.short	0x0210
        /*007a*/ 	.short	0x0018


	//----- nvinfo : EIATTR_SW_WAR
	.align		4
.L_23:
        /*007c*/ 	.byte	0x04, 0x36
        /*007e*/ 	.short	(.L_25 - .L_24)
.L_24:
        /*0080*/ 	.word	0x00000008
.L_25:


//--------------------- .nv.callgraph             --------------------------
	.section	.nv.callgraph,"",@"SHT_CUDA_CALLGRAPH"
	.align	4
	.sectionentsize	8
	.align		4
        /*0000*/ 	.word	0x00000000
	.align		4
        /*0004*/ 	.word	0xffffffff
	.align		4
        /*0008*/ 	.word	0x00000000
	.align		4
        /*000c*/ 	.word	0xfffffffe
	.align		4
        /*0010*/ 	.word	0x00000000
	.align		4
        /*0014*/ 	.word	0xfffffffd
	.align		4
        /*0018*/ 	.word	0x00000000
	.align		4
        /*001c*/ 	.word	0xfffffffc


//--------------------- .text.triton_poi_fused_reflection_pad2d_2 --------------------------
	.section	.text.triton_poi_fused_reflection_pad2d_2,"ax",@progbits
	.sectionflags	@"SHF_BARRIERS=1"
	.align	128
        .global         triton_poi_fused_reflection_pad2d_2
        .type           triton_poi_fused_reflection_pad2d_2,@function
        .size           triton_poi_fused_reflection_pad2d_2,(.L_x_1 - triton_poi_fused_reflection_pad2d_2)
        .other          triton_poi_fused_reflection_pad2d_2,@"STO_CUDA_ENTRY STV_DEFAULT"
triton_poi_fused_reflection_pad2d_2:
.text.triton_poi_fused_reflection_pad2d_2:
[----:B------:R-:W0:Y:S01]  /*0000*/  LDC R1, c[0x0][0x28] ;  /* 0x00000a00ff017b82 */ /* 0x000e220000000800 */
[----:B------:R-:W1:Y:S07]  /*0010*/  S2R R14, SR_CTAID.X ;  /* 0x00000000000e7919 */ /* 0x000e6e0000002500 */
[----:B------:R-:W2:Y:S01]  /*0020*/  LDC.64 R16, c[0x0][0x210] ;  /* 0x00008400ff107b82 */ /* 0x000ea20000000a00 */
[----:B------:R-:W-:Y:S01]  /*0030*/  CS2R R18, SRZ ;  /* 0x0000000000127805 */ /* 0x000fe2000001ff00 */
[----:B------:R-:W-:Y:S01]  /*0040*/  ULDC.64 UR6, c[0x0][0x208] ;  /* 0x0000820000067ab9 */ /* 0x000fe20000000a00 */
[----:B------:R-:W3:Y:S01]  /*0050*/  S2R R15, SR_TID.X ;  /* 0x00000000000f7919 */ /* 0x000ee20000002100 */
[----:B------:R-:W4:Y:S01]  /*0060*/  S2R R4, SR_CTAID.Y ;  /* 0x0000000000047919 */ /* 0x000f220000002600 */
[----:B-1----:R-:W-:-:S05]  /*0070*/  IMAD.SHL.U32 R14, R14, 0x40, RZ ;  /* 0x000000400e0e7824 */ /* 0x002fca00078e00ff */
[----:B---3--:R-:W-:-:S04]  /*0080*/  LOP3.LUT R2, R14, 0x3f, R15, 0xf8, !PT ;  /* 0x0000003f0e027812 */ /* 0x008fc800078ef80f */
[C---:B------:R-:W-:Y:S01]  /*0090*/  ISETP.GE.AND P0, PT, R2.reuse, 0x24, PT ;  /* 0x000000240200780c */ /* 0x040fe20003f06270 */
[----:B------:R-:W-:-:S05]  /*00a0*/  IMAD.HI R0, R2, 0x2aaaaaab, RZ ;  /* 0x2aaaaaab02007827 */ /* 0x000fca00078e02ff */
[----:B------:R-:W-:-:S05]  /*00b0*/  LEA.HI R0, R0, R0, RZ, 0x1 ;  /* 0x0000000000007211 */ /* 0x000fca00078f08ff */
[C---:B------:R-:W-:Y:S02]  /*00c0*/  IMAD R3, R0.reuse, 0x6, RZ ;  /* 0x0000000600037824 */ /* 0x040fe400078e02ff */
[----:B------:R-:W-:-:S03]  /*00d0*/  VIADD R0, R0, 0xffffffff ;  /* 0xffffffff00007836 */ /* 0x000fc60000000000 */
[----:B------:R-:W-:Y:S02]  /*00e0*/  LOP3.LUT R3, RZ, R3, RZ, 0x33, !PT ;  /* 0x00000003ff037212 */ /* 0x000fe400078e33ff */
[----:B------:R-:W-:-:S03]  /*00f0*/  IABS R5, R0 ;  /* 0x0000000000057213 */ /* 0x000fc60000000000 */
[----:B------:R-:W-:-:S05]  /*0100*/  IMAD.IADD R3, R2, 0x1, R3 ;  /* 0x0000000102037824 */ /* 0x000fca00078e0203 */
[----:B------:R-:W-:Y:S01]  /*0110*/  IABS R0, R3 ;  /* 0x0000000300007213 */ /* 0x000fe20000000000 */
[----:B------:R-:W-:Y:S01]  /*0120*/  IMAD.MOV.U32 R3, RZ, RZ, R5 ;  /* 0x000000ffff037224 */ /* 0x000fe200078e0005 */
[----:B------:R-:W-:-:S03]  /*0130*/  SHF.R.U32.HI R5, RZ, 0x6, R15 ;  /* 0x00000006ff057819 */ /* 0x000fc6000001160f */
[----:B------:R-:W-:Y:S01]  /*0140*/  VIADD R0, R0, 0xfffffffd ;  /* 0xfffffffd00007836 */ /* 0x000fe20000000000 */
[----:B------:R-:W-:Y:S01]  /*0150*/  SGXT.U32 R5, R5, 0x1 ;  /* 0x000000010505781a */ /* 0x000fe20000000000 */
[----:B------:R-:W-:-:S03]  /*0160*/  VIADD R3, R3, 0xfffffffd ;  /* 0xfffffffd03037836 */ /* 0x000fc60000000000 */
[----:B------:R-:W-:Y:S01]  /*0170*/  IABS R6, R0 ;  /* 0x0000000000067213 */ /* 0x000fe20000000000 */
[----:B----4-:R-:W-:Y:S01]  /*0180*/  IMAD.SHL.U32 R0, R4, 0x10, RZ ;  /* 0x0000001004007824 */ /* 0x010fe200078e00ff */
[----:B------:R-:W-:-:S03]  /*0190*/  IABS R3, R3 ;  /* 0x0000000300037213 */ /* 0x000fc60000000000 */
[----:B------:R-:W-:Y:S01]  /*01a0*/  IMAD.MOV.U32 R4, RZ, RZ, R6 ;  /* 0x000000ffff047224 */ /* 0x000fe200078e0006 */
[----:B------:R-:W-:Y:S02]  /*01b0*/  LOP3.LUT R2, R0, R5, RZ, 0xfc, !PT ;  /* 0x0000000500027212 */ /* 0x000fe400078efcff */
[----:B------:R-:W-:Y:S01]  /*01c0*/  LOP3.LUT R6, R0, 0x4, R5, 0xfe, !PT ;  /* 0x0000000400067812 */ /* 0x000fe200078efe05 */
[----:B------:R-:W-:Y:S01]  /*01d0*/  IMAD R3, R3, 0x4, R4 ;  /* 0x0000000403037824 */ /* 0x000fe200078e0204 */
[----:B------:R-:W-:Y:S02]  /*01e0*/  ISETP.LT.AND P1, PT, R2, 0x10, !P0 ;  /* 0x000000100200780c */ /* 0x000fe40004721270 */
[----:B------:R-:W-:Y:S02]  /*01f0*/  LOP3.LUT R4, R0, 0x2, R5, 0xfe, !PT ;  /* 0x0000000200047812 */ /* 0x000fe400078efe05 */
[----:B------:R-:W-:-:S05]  /*0200*/  IADD3 R11, -R3, 0xf, RZ ;  /* 0x0000000f030b7810 */ /* 0x000fca0007ffe1ff */
[----:B------:R-:W-:Y:S01]  /*0210*/  IMAD R3, R2, 0x10, R11 ;  /* 0x0000001002037824 */ /* 0x000fe200078e020b */
[----:B------:R-:W-:-:S03]  /*0220*/  LOP3.LUT R7, R0, 0x6, R5, 0xfe, !PT ;  /* 0x0000000600077812 */ /* 0x000fc600078efe05 */
[----:B--2---:R-:W-:Y:S01]  /*0230*/  IMAD.WIDE R2, R3, 0x4, R16 ;  /* 0x0000000403027825 */ /* 0x004fe200078e0210 */
[----:B------:R-:W-:Y:S02]  /*0240*/  LOP3.LUT R8, R0, 0x8, R5, 0xfe, !PT ;  /* 0x0000000800087812 */ /* 0x000fe400078efe05 */
[----:B------:R-:W-:Y:S02]  /*0250*/  LOP3.LUT R9, R0, 0xa, R5, 0xfe, !PT ;  /* 0x0000000a00097812 */ /* 0x000fe400078efe05 */
[----:B------:R-:W-:Y:S01]  /*0260*/  LOP3.LUT R10, R0, 0xc, R5, 0xfe, !PT ;  /* 0x0000000c000a7812 */ /* 0x000fe200078efe05 */
[----:B------:R1:W2:Y:S01]  /*0270*/  @P1 LDG.E.EL R18, desc[UR6][R2.64] ;  /* 0x0000000602121981 */ /* 0x0002a2000c2e1900 */
[----:B------:R-:W-:Y:S01]  /*0280*/  LOP3.LUT R5, R0, 0xe, R5, 0xfe, !PT ;  /* 0x0000000e00057812 */ /* 0x000fe200078efe05 */
[--C-:B------:R-:W-:Y:S01]  /*0290*/  IMAD R13, R6, 0x10, R11.reuse ;  /* 0x00000010060d7824 */ /* 0x100fe200078e020b */
[----:B------:R-:W-:Y:S01]  /*02a0*/  ISETP.LT.AND P6, PT, R4, 0x10, !P0 ;  /* 0x000000100400780c */ /* 0x000fe200047c1270 */
[--C-:B------:R-:W-:Y:S01]  /*02b0*/  IMAD R23, R8, 0x10, R11.reuse ;  /* 0x0000001008177824 */ /* 0x100fe200078e020b */
[----:B------:R-:W-:Y:S01]  /*02c0*/  ISETP.LT.AND P5, PT, R6, 0x10, !P0 ;  /* 0x000000100600780c */ /* 0x000fe200047a1270 */
[--C-:B------:R-:W-:Y:S01]  /*02d0*/  IMAD R25, R9, 0x10, R11.reuse ;  /* 0x0000001009197824 */ /* 0x100fe200078e020b */
[C---:B------:R-:W-:Y:S01]  /*02e0*/  ISETP.LT.AND P4, PT, R7.reuse, 0x10, !P0 ;  /* 0x000000100700780c */ /* 0x040fe20004781270 */
[--C-:B------:R-:W-:Y:S01]  /*02f0*/  IMAD R7, R7, 0x10, R11.reuse ;  /* 0x0000001007077824 */ /* 0x100fe200078e020b */
[----:B------:R-:W-:Y:S01]  /*0300*/  ISETP.LT.AND P3, PT, R8, 0x10, !P0 ;  /* 0x000000100800780c */ /* 0x000fe20004761270 */
[--C-:B-1----:R-:W-:Y:S01]  /*0310*/  IMAD R3, R4, 0x10, R11.reuse ;  /* 0x0000001004037824 */ /* 0x102fe200078e020b */
[----:B------:R-:W-:Y:S01]  /*0320*/  ISETP.LT.AND P2, PT, R9, 0x10, !P0 ;  /* 0x000000100900780c */ /* 0x000fe20004741270 */
[C-C-:B------:R-:W-:Y:S01]  /*0330*/  IMAD R27, R10.reuse, 0x10, R11.reuse ;  /* 0x000000100a1b7824 */ /* 0x140fe200078e020b */
[----:B------:R-:W-:Y:S01]  /*0340*/  ISETP.LT.AND P1, PT, R10, 0x10, !P0 ;  /* 0x000000100a00780c */ /* 0x000fe20004721270 */
[C---:B------:R-:W-:Y:S01]  /*0350*/  IMAD R29, R5.reuse, 0x10, R11 ;  /* 0x00000010051d7824 */ /* 0x040fe200078e020b */
[----:B------:R-:W-:Y:S01]  /*0360*/  ISETP.LT.AND P0, PT, R5, 0x10, !P0 ;  /* 0x000000100500780c */ /* 0x000fe20004701270 */
[----:B------:R-:W-:Y:S01]  /*0370*/  IMAD.WIDE R4, R13, 0x4, R16 ;  /* 0x000000040d047825 */ /* 0x000fe200078e0210 */
[----:B------:R-:W-:-:S03]  /*0380*/  CS2R R20, SRZ ;  /* 0x0000000000147805 */ /* 0x000fc6000001ff00 */
[--C-:B------:R-:W-:Y:S01]  /*0390*/  IMAD.WIDE R8, R23, 0x4, R16.reuse ;  /* 0x0000000417087825 */ /* 0x100fe200078e0210 */
[----:B------:R-:W-:Y:S01]  /*03a0*/  CS2R R22, SRZ ;  /* 0x0000000000167805 */ /* 0x000fe2000001ff00 */
[----:B------:R-:W3:Y:S02]  /*03b0*/  @P5 LDG.E.EL R19, desc[UR6][R4.64] ;  /* 0x0000000604135981 */ /* 0x000ee4000c2e1900 */
[--C-:B------:R-:W-:Y:S01]  /*03c0*/  IMAD.WIDE R10, R25, 0x4, R16.reuse ;  /* 0x00000004190a7825 */ /* 0x100fe200078e0210 */
[----:B------:R-:W-:Y:S02]  /*03d0*/  CS2R R24, SRZ ;  /* 0x0000000000187805 */ /* 0x000fe4000001ff00 */
[----:B------:R-:W4:Y:S01]  /*03e0*/  @P3 LDG.E.EL R22, desc[UR6][R8.64] ;  /* 0x0000000608163981 */ /* 0x000f22000c2e1900 */
[----:B------:R-:W-:-:S03]  /*03f0*/  IMAD.WIDE R2, R3, 0x4, R16 ;  /* 0x0000000403027825 */ /* 0x000fc600078e0210 */
[----:B------:R-:W5:Y:S01]  /*0400*/  @P2 LDG.E.EL R23, desc[UR6][R10.64] ;  /* 0x000000060a172981 */ /* 0x000f62000c2e1900 */
[----:B------:R-:W-:-:S03]  /*0410*/  IMAD.WIDE R6, R7, 0x4, R16 ;  /* 0x0000000407067825 */ /* 0x000fc600078e0210 */
[----:B------:R1:W5:Y:S01]  /*0420*/  @P6 LDG.E.EL R21, desc[UR6][R2.64] ;  /* 0x0000000602156981 */ /* 0x000362000c2e1900 */
[----:B------:R-:W-:-:S03]  /*0430*/  IMAD.WIDE R12, R27, 0x4, R16 ;  /* 0x000000041b0c7825 */ /* 0x000fc600078e0210 */
[----:B------:R-:W5:Y:S01]  /*0440*/  @P4 LDG.E.EL R20, desc[UR6][R6.64] ;  /* 0x0000000606144981 */ /* 0x000f62000c2e1900 */
[----:B------:R-:W-:-:S03]  /*0450*/  IMAD.WIDE R16, R29, 0x4, R16 ;  /* 0x000000041d107825 */ /* 0x000fc600078e0210 */
[----:B------:R-:W5:Y:S04]  /*0460*/  @P1 LDG.E.EL R25, desc[UR6][R12.64] ;  /* 0x000000060c191981 */ /* 0x000f68000c2e1900 */
[----:B------:R-:W5:Y:S01]  /*0470*/  @P0 LDG.E.EL R24, desc[UR6][R16.64] ;  /* 0x0000000610180981 */ /* 0x000f62000c2e1900 */
[----:B------:R-:W1:Y:S01]  /*0480*/  S2R R26, SR_TID.X ;  /* 0x00000000001a7919 */ /* 0x000e620000002100 */
[----:B------:R-:W1:Y:S01]  /*0490*/  S2UR UR5, SR_CgaCtaId ;  /* 0x00000000000579c3 */ /* 0x000e620000008800 */
[----:B------:R-:W-:Y:S02]  /*04a0*/  UMOV UR4, 0x400 ;  /* 0x0000040000047882 */ /* 0x000fe40000000000 */
[----:B-1----:R-:W-:Y:S01]  /*04b0*/  UPRMT UR4, UR5, 0x654, UR4 ;  /* 0x0000065405047896 */ /* 0x002fe20008000004 */
[----:B0-----:R-:W-:Y:S01]  /*04c0*/  IMAD.SHL.U32 R2, R26, 0x10, RZ ;  /* 0x000000101a027824 */ /* 0x001fe200078e00ff */
[----:B------:R-:W-:-:S04]  /*04d0*/  SHF.R.U32.HI R3, RZ, 0x6, R26 ;  /* 0x00000006ff037819 */ /* 0x000fc8000001161a */
[----:B------:R-:W-:Y:S02]  /*04e0*/  SGXT.U32 R3, R3, 0x1 ;  /* 0x000000010303781a */ /* 0x000fe40000000000 */
[----:B------:R-:W-:-:S04]  /*04f0*/  LOP3.LUT R2, R2, 0x3f0, RZ, 0xc0, !PT ;  /* 0x000003f002027812 */ /* 0x000fc800078ec0ff */
[C---:B------:R-:W-:Y:S01]  /*0500*/  LOP3.LUT R3, R2.reuse, R3, RZ, 0xfc, !PT ;  /* 0x0000000302037212 */ /* 0x040fe200078efcff */
[----:B------:R-:W-:-:S04]  /*0510*/  VIADD R2, R2, UR4 ;  /* 0x0000000402027c36 */ /* 0x000fc80008000000 */
[----:B------:R-:W-:Y:S01]  /*0520*/  IMAD R10, R3, 0x4, R2 ;  /* 0x00000004030a7824 */ /* 0x000fe200078e0202 */
[C---:B------:R-:W-:Y:S01]  /*0530*/  LOP3.LUT R2, R26.reuse, 0x7c, RZ, 0xc0, !PT ;  /* 0x0000007c1a027812 */ /* 0x040fe200078ec0ff */
[----:B------:R-:W-:-:S03]  /*0540*/  IMAD.SHL.U32 R8, R26, 0x4, RZ ;  /* 0x000000041a087824 */ /* 0x000fc600078e00ff */
[----:B------:R-:W-:Y:S02]  /*0550*/  LEA R3, R2, UR4, 0x2 ;  /* 0x0000000402037c11 */ /* 0x000fe4000f8e10ff */
[----:B------:R-:W-:-:S05]  /*0560*/  LOP3.LUT R8, R8, 0x1fc, RZ, 0xc0, !PT ;  /* 0x000001fc08087812 */ /* 0x000fca00078ec0ff */
[----:B------:R-:W-:Y:S02]  /*0570*/  IMAD R4, R8, 0x4, R3 ;  /* 0x0000000408047824 */ /* 0x000fe400078e0203 */
[----:B------:R-:W-:Y:S01]  /*0580*/  IMAD.SHL.U32 R9, R15, 0x4, RZ ;  /* 0x000000040f097824 */ /* 0x000fe200078e00ff */
[----:B------:R-:W0:Y:S01]  /*0590*/  LDC.64 R2, c[0x0][0x218] ;  /* 0x00008600ff027b82 */ /* 0x000e220000000a00 */
[----:B------:R-:W-:-:S03]  /*05a0*/  SHF.R.U32.HI R11, RZ, 0x2, R15 ;  /* 0x00000002ff0b7819 */ /* 0x000fc6000001160f */
[----:B------:R-:W-:Y:S02]  /*05b0*/  LOP3.LUT R9, R0, 0xc, R9, 0xf8, !PT ;  /* 0x0000000c00097812 */ /* 0x000fe400078ef809 */
[----:B------:R-:W-:Y:S02]  /*05c0*/  SGXT.U32 R11, R11, 0x5 ;  /* 0x000000050b0b781a */ /* 0x000fe40000000000 */
[----:B------:R-:W-:Y:S02]  /*05d0*/  SHF.R.U32.HI R0, RZ, 0x2, R9 ;  /* 0x00000002ff007819 */ /* 0x000fe40000011609 */
[----:B------:R-:W-:Y:S02]  /*05e0*/  LOP3.LUT R11, R14, R11, RZ, 0xfc, !PT ;  /* 0x0000000b0e0b7212 */ /* 0x000fe400078efcff */
[----:B------:R-:W-:Y:S01]  /*05f0*/  ISETP.GE.AND P0, PT, R9, 0x10, PT ;  /* 0x000000100900780c */ /* 0x000fe20003f06270 */
[----:B------:R-:W-:Y:S01]  /*0600*/  IMAD R9, R0, 0x90, RZ ;  /* 0x0000009000097824 */ /* 0x000fe200078e02ff */
[----:B------:R-:W-:-:S02]  /*0610*/  LOP3.LUT R0, R11, 0x20, RZ, 0xfc, !PT ;  /* 0x000000200b007812 */ /* 0x000fc400078efcff */
[C---:B------:R-:W-:Y:S02]  /*0620*/  ISETP.LT.AND P1, PT, R11.reuse, 0x24, !P0 ;  /* 0x000000240b00780c */ /* 0x040fe40004721270 */
[----:B------:R-:W-:Y:S01]  /*0630*/  ISETP.LT.AND P0, PT, R0, 0x24, !P0 ;  /* 0x000000240000780c */ /* 0x000fe20004701270 */
[----:B------:R-:W-:Y:S01]  /*0640*/  IMAD R11, R11, 0x4, R9 ;  /* 0x000000040b0b7824 */ /* 0x000fe200078e0209 */
[----:B--2---:R-:W-:Y:S04]  /*0650*/  STS [R10], R18 ;  /* 0x000000120a007388 */ /* 0x004fe80000000800 */
[----:B---3--:R-:W-:Y:S04]  /*0660*/  STS [R10+0x10], R19 ;  /* 0x000010130a007388 */ /* 0x008fe80000000800 */
[----:B----4-:R-:W-:Y:S04]  /*0670*/  STS [R10+0x20], R22 ;  /* 0x000020160a007388 */ /* 0x010fe80000000800 */
[----:B-----5:R-:W-:Y:S04]  /*0680*/  STS [R10+0x28], R23 ;  /* 0x000028170a007388 */ /* 0x020fe80000000800 */
[----:B------:R-:W-:Y:S04]  /*0690*/  STS [R10+0x8], R21 ;  /* 0x000008150a007388 */ /* 0x000fe80000000800 */
[----:B------:R-:W-:Y:S04]  /*06a0*/  STS [R10+0x18], R20 ;  /* 0x000018140a007388 */ /* 0x000fe80000000800 */
[----:B------:R-:W-:Y:S04]  /*06b0*/  STS [R10+0x30], R25 ;  /* 0x000030190a007388 */ /* 0x000fe80000000800 */
[----:B------:R1:W-:Y:S01]  /*06c0*/  STS [R10+0x38], R24 ;  /* 0x000038180a007388 */ /* 0x0003e20000000800 */
[----:B------:R-:W-:Y:S06]  /*06d0*/  BAR.SYNC.DEFER_BLOCKING 0x0 ;  /* 0x0000000000007b1d */ /* 0x000fec0000010000 */
[----:B------:R-:W2:Y:S01]  /*06e0*/  LDS.128 R4, [R4] ;  /* 0x0000000004047984 */ /* 0x000ea20000000c00 */
[----:B-1----:R-:W-:-:S04]  /*06f0*/  LOP3.LUT R10, R8, 0x200, RZ, 0xfc, !PT ;  /* 0x00000200080a7812 */ /* 0x002fc800078efcff */
[----:B------:R-:W-:-:S05]  /*0700*/  LOP3.LUT R10, R10, 0x3f0, RZ, 0xc0, !PT ;  /* 0x000003f00a0a7812 */ /* 0x000fca00078ec0ff */
[----:B------:R-:W-:Y:S02]  /*0710*/  VIADD R13, R10, UR4 ;  /* 0x000000040a0d7c36 */ /* 0x000fe40008000000 */
[----:B0-----:R-:W-:-:S04]  /*0720*/  IMAD.WIDE R10, R11, 0x4, R2 ;  /* 0x000000040b0a7825 */ /* 0x001fc800078e0202 */
[----:B------:R-:W-:Y:S01]  /*0730*/  IMAD R13, R8, 0x4, R13 ;  /* 0x00000004080d7824 */ /* 0x000fe200078e020d */
[----:B--2---:R0:W-:Y:S02]  /*0740*/  @P1 STG.E.128 desc[UR6][R10.64], R4 ;  /* 0x000000040a001986 */ /* 0x0041e4000c101d06 */
[----:B0-----:R-:W-:Y:S05]  /*0750*/  @!P0 EXIT ;  /* 0x000000000000894d */ /* 0x001fea0003800000 */
[----:B------:R-:W0:Y:S01]  /*0760*/  LDS.128 R12, [R13+0x800] ;  /* 0x000800000d0c7984 */ /* 0x000e220000000c00 */
[----:B------:R-:W-:-:S04]  /*0770*/  IMAD R9, R0, 0x4, R9 ;  /* 0x0000000400097824 */ /* 0x000fc800078e0209 */
[----:B------:R-:W-:-:S05]  /*0780*/  IMAD.WIDE R2, R9, 0x4, R2 ;  /* 0x0000000409027825 */ /* 0x000fca00078e0202 */
[----:B0-----:R-:W-:Y:S01]  /*0790*/  STG.E.128 desc[UR6][R2.64], R12 ;  /* 0x0000000c02007986 */ /* 0x001fe2000c101d06 */
[----:B------:R-:W-:Y:S05]  /*07a0*/  EXIT ;  /* 0x000000000000794d */ /* 0x000fea0003800000 */
.L_x_0:
[----:B------:R-:W-:-:S00]  /*07b0*/  BRA `(.L_x_0) ;  /* 0xfffffffc00fc7947 */ /* 0x000fc0000383ffff */
[----:B------:R-:W-:-:S00]  /*07c0*/  NOP ;  /* 0x0000000000007918 */ /* 0x000fc00000000000 */
        /* <DEDUP_REMOVED lines=11> */
.L_x_1:


//--------------------- .nv.shared.triton_poi_fused_reflection_pad2d_2 --------------------------
	.section	.nv.shared.triton_poi_fused_reflection_pad2d_2,"aw",@nobits
	.sectionflags	@""
	.align	16
	.zero		1024


//--------------------- .nv.constant0.triton_poi_fused_reflection_pad2d_2 --------------------------
	.section	.nv.constant0.triton_poi_fused_reflection_pad2d_2,"a",@progbits
	.sectionflags	@""
	.align	4
.nv.constant0.triton_poi_fused_reflection_pad2d_2:
	.zero		552
